//
// Generated by NVIDIA NVVM Compiler
//
// Compiler Build ID: CL-36424714
// Cuda compilation tools, release 13.0, V13.0.88
// Based on NVVM 20.0.0
//

.version 9.0
.target sm_100
.address_size 64

	// .globl	_Z16reduceUnrolling2PiS_j

.visible .entry _Z16reduceUnrolling2PiS_j(
	.param .u64 .ptr .align 1 _Z16reduceUnrolling2PiS_j_param_0,
	.param .u64 .ptr .align 1 _Z16reduceUnrolling2PiS_j_param_1,
	.param .u32 _Z16reduceUnrolling2PiS_j_param_2
)
{
	.reg .pred 	%p<6>;
	.reg .b32 	%r<19>;
	.reg .b64 	%rd<18>;

	ld.param.u64 	%rd6, [_Z16reduceUnrolling2PiS_j_param_0];
	ld.param.u64 	%rd5, [_Z16reduceUnrolling2PiS_j_param_1];
	ld.param.u32 	%r8, [_Z16reduceUnrolling2PiS_j_param_2];
	cvta.to.global.u64 	%rd1, %rd6;
	mov.u32 	%r1, %tid.x;
	mov.u32 	%r2, %ctaid.x;
	mov.u32 	%r18, %ntid.x;
	mul.lo.s32 	%r9, %r18, %r2;
	shl.b32 	%r10, %r9, 1;
	add.s32 	%r4, %r10, %r1;
	cvt.u64.u32 	%rd2, %r10;
	add.s32 	%r5, %r4, %r18;
	setp.ge.u32 	%p1, %r5, %r8;
	@%p1 bra 	$L__BB0_2;
	mul.wide.u32 	%rd7, %r5, 4;
	add.s64 	%rd8, %rd1, %rd7;
	ld.global.u32 	%r11, [%rd8];
	mul.wide.u32 	%rd9, %r4, 4;
	add.s64 	%rd10, %rd1, %rd9;
	ld.global.u32 	%r12, [%rd10];
	add.s32 	%r13, %r12, %r11;
	st.global.u32 	[%rd10], %r13;
$L__BB0_2:
	shl.b64 	%rd11, %rd2, 2;
	add.s64 	%rd3, %rd1, %rd11;
	bar.sync 	0;
	setp.lt.u32 	%p2, %r18, 2;
	@%p2 bra 	$L__BB0_7;
	mul.wide.u32 	%rd12, %r1, 4;
	add.s64 	%rd4, %rd3, %rd12;
$L__BB0_4:
	shr.u32 	%r7, %r18, 1;
	setp.ge.u32 	%p3, %r1, %r7;
	@%p3 bra 	$L__BB0_6;
	mul.wide.u32 	%rd13, %r7, 4;
	add.s64 	%rd14, %rd4, %rd13;
	ld.global.u32 	%r14, [%rd14];
	ld.global.u32 	%r15, [%rd4];
	add.s32 	%r16, %r15, %r14;
	st.global.u32 	[%rd4], %r16;
$L__BB0_6:
	bar.sync 	0;
	setp.gt.u32 	%p4, %r18, 3;
	mov.u32 	%r18, %r7;
	@%p4 bra 	$L__BB0_4;
$L__BB0_7:
	setp.ne.s32 	%p5, %r1, 0;
	@%p5 bra 	$L__BB0_9;
	ld.global.u32 	%r17, [%rd3];
	cvta.to.global.u64 	%rd15, %rd5;
	mul.wide.u32 	%rd16, %r2, 4;
	add.s64 	%rd17, %rd15, %rd16;
	st.global.u32 	[%rd17], %r17;
$L__BB0_9:
	ret;

}


// ===== COMPILED SASS (sm_100) =====

	.target	sm_100

	.elftype	@"ET_EXEC"


//--------------------- .note.nv.tkinfo           --------------------------
	.section	.note.nv.tkinfo,"",@"SHT_NOTE"
	.sectionflags	@"SHF_NOTE_NV_TKINFO"
	.tkinfo
        /*0018*/ 	.word	0x00000002
        /*0030*/ 	.string	""
        /*0030*/ 	.string	"ptxas"
        /*0030*/ 	.string	"Cuda compilation tools, release 13.0, V13.0.88"
        /*0030*/ 	.string	"Build cuda_13.0.r13.0/compiler.36424714_0"
        /*0030*/ 	.string	"-arch sm_100 -m 64 "



//--------------------- .note.nv.cuinfo           --------------------------
	.section	.note.nv.cuinfo,"",@"SHT_NOTE"
	.sectionflags	@"SHF_NOTE_NV_CUINFO"
        /*0018*/ 	.short	0x0002
        /*001a*/ 	.short	0x0064
        /*001c*/ 	.short	0x0082
	.zero		2


//--------------------- .nv.info                  --------------------------
	.section	.nv.info,"",@"SHT_CUDA_INFO"
	.align	4


	//----- nvinfo : EIATTR_REGCOUNT
	.align		4
        /*0000*/ 	.byte	0x04, 0x2f
        /*0002*/ 	.short	(.L_1 - .L_0)
	.align		4
.L_0:
        /*0004*/ 	.word	index@(_Z16reduceUnrolling2PiS_j)
        /*0008*/ 	.word	0x00000010


	//----- nvinfo : EIATTR_FRAME_SIZE
	.align		4
.L_1:
        /*000c*/ 	.byte	0x04, 0x11
        /*000e*/ 	.short	(.L_3 - .L_2)
	.align		4
.L_2:
        /*0010*/ 	.word	index@(_Z16reduceUnrolling2PiS_j)
        /*0014*/ 	.word	0x00000000


	//----- nvinfo : EIATTR_MIN_STACK_SIZE
	.align		4
.L_3:
        /*0018*/ 	.byte	0x04, 0x12
        /*001a*/ 	.short	(.L_5 - .L_4)
	.align		4
.L_4:
        /*001c*/ 	.word	index@(_Z16reduceUnrolling2PiS_j)
        /*0020*/ 	.word	0x00000000
.L_5:


//--------------------- .nv.compat                --------------------------
	.section	.nv.compat,"",@"SHT_CUDA_COMPAT_INFO"
	.align	4
        /*0000*/ 	.byte	0x02, 0x09, 0x00, 0x00, 0x02, 0x02, 0x01, 0x00, 0x02, 0x05, 0x05, 0x00, 0x03, 0x07, 0x01, 0x01
        /*0010*/ 	.byte	0x02, 0x03, 0x00, 0x00, 0x02, 0x06, 0x01, 0x00, 0x04, 0x0b, 0x08, 0x00, 0x09, 0x00, 0x00, 0x00
        /*0020*/ 	.byte	0x00, 0x00, 0x00, 0x00


//--------------------- .nv.info._Z16reduceUnrolling2PiS_j --------------------------
	.section	.nv.info._Z16reduceUnrolling2PiS_j,"",@"SHT_CUDA_INFO"
	.sectionflags	@""
	.align	4


	//----- nvinfo : EIATTR_CUDA_API_VERSION
	.align		4
        /*0000*/ 	.byte	0x04, 0x37
        /*0002*/ 	.short	(.L_7 - .L_6)
.L_6:
        /*0004*/ 	.word	0x00000082


	//----- nvinfo : EIATTR_KPARAM_INFO
	.align		4
.L_7:
        /*0008*/ 	.byte	0x04, 0x17
        /*000a*/ 	.short	(.L_9 - .L_8)
.L_8:
        /*000c*/ 	.word	0x00000000
        /*0010*/ 	.short	0x0002
        /*0012*/ 	.short	0x0010
        /*0014*/ 	.byte	0x00, 0xf0, 0x11, 0x00


	//----- nvinfo : EIATTR_KPARAM_INFO
	.align		4
.L_9:
        /*0018*/ 	.byte	0x04, 0x17
        /*001a*/ 	.short	(.L_11 - .L_10)
.L_10:
        /*001c*/ 	.word	0x00000000
        /*0020*/ 	.short	0x0001
        /*0022*/ 	.short	0x0008
        /*0024*/ 	.byte	0x00, 0xf5, 0x21, 0x00


	//----- nvinfo : EIATTR_KPARAM_INFO
	.align		4
.L_11:
        /*0028*/ 	.byte	0x04, 0x17
        /*002a*/ 	.short	(.L_13 - .L_12)
.L_12:
        /*002c*/ 	.word	0x00000000
        /*0030*/ 	.short	0x0000
        /*0032*/ 	.short	0x0000
        /*0034*/ 	.byte	0x00, 0xf5, 0x21, 0x00


	//----- nvinfo : EIATTR_SPARSE_MMA_MASK
	.align		4
.L_13:
        /*0038*/ 	.byte	0x03, 0x50
        /*003a*/ 	.short	0x0000


	//----- nvinfo : EIATTR_MAXREG_COUNT
	.align		4
        /*003c*/ 	.byte	0x03, 0x1b
        /*003e*/ 	.short	0x00ff


	//----- nvinfo : EIATTR_NUM_BARRIERS
	.align		4
        /*0040*/ 	.byte	0x02, 0x4c
        /*0042*/ 	.byte	0x01
	.zero		1


	//----- nvinfo : EIATTR_MERCURY_ISA_VERSION
	.align		4
        /*0044*/ 	.byte	0x03, 0x5f
        /*0046*/ 	.short	0x0101


	//----- nvinfo : EIATTR_VRC_CTA_INIT_COUNT
	.align		4
        /*0048*/ 	.byte	0x02, 0x4a
	.zero		1
	.zero		1


	//----- nvinfo : EIATTR_EXIT_INSTR_OFFSETS
	.align		4
        /*004c*/ 	.byte	0x04, 0x1c
        /*004e*/ 	.short	(.L_15 - .L_14)


	//   ....[0]....
.L_14:
        /*0050*/ 	.word	0x00000290


	//   ....[1]....
        /*0054*/ 	.word	0x000002e0


	//----- nvinfo : EIATTR_CRS_STACK_SIZE
	.align		4
.L_15:
        /*0058*/ 	.byte	0x04, 0x1e
        /*005a*/ 	.short	(.L_17 - .L_16)
.L_16:
        /*005c*/ 	.word	0x00000000


	//----- nvinfo : EIATTR_CBANK_PARAM_SIZE
	.align		4
.L_17:
        /*0060*/ 	.byte	0x03, 0x19
        /*0062*/ 	.short	0x0014


	//----- nvinfo : EIATTR_PARAM_CBANK
	.align		4
        /*0064*/ 	.byte	0x04, 0x0a
        /*0066*/ 	.short	(.L_19 - .L_18)
	.align		4
.L_18:
        /*0068*/ 	.word	index@(.nv.constant0._Z16reduceUnrolling2PiS_j)
        /*006c*/ 	.short	0x0380
        /*006e*/ 	.short	0x0014


	//----- nvinfo : EIATTR_SW_WAR
	.align		4
.L_19:
        /*0070*/ 	.byte	0x04, 0x36
        /*0072*/ 	.short	(.L_21 - .L_20)
.L_20:
        /*0074*/ 	.word	0x00000008
.L_21:


//--------------------- .nv.callgraph             --------------------------
	.section	.nv.callgraph,"",@"SHT_CUDA_CALLGRAPH"
	.align	4
	.sectionentsize	8
	.align		4
        /*0000*/ 	.word	0x00000000
	.align		4
        /*0004*/ 	.word	0xffffffff
	.align		4
        /*0008*/ 	.word	0x00000000
	.align		4
        /*000c*/ 	.word	0xfffffffe
	.align		4
        /*0010*/ 	.word	0x00000000
	.align		4
        /*0014*/ 	.word	0xfffffffd
	.align		4
        /*0018*/ 	.word	0x00000000
	.align		4
        /*001c*/ 	.word	0xfffffffc


//--------------------- .text._Z16reduceUnrolling2PiS_j --------------------------
	.section	.text._Z16reduceUnrolling2PiS_j,"ax",@progbits
	.align	128
        .global         _Z16reduceUnrolling2PiS_j
        .type           _Z16reduceUnrolling2PiS_j,@function
        .size           _Z16reduceUnrolling2PiS_j,(.L_x_5 - _Z16reduceUnrolling2PiS_j)
        .other          _Z16reduceUnrolling2PiS_j,@"STO_CUDA_ENTRY STV_DEFAULT"
_Z16reduceUnrolling2PiS_j:
.text._Z16reduceUnrolling2PiS_j:
[----:B------:R-:W-:Y:S01]  /*0000*/  LDC R1, c[0x0][0x37c] ;  /* 0x0000df00ff017b82 */ /* 0x000fe20000000800 */
[----:B------:R-:W0:Y:S01]  /*0010*/  S2R R0, SR_CTAID.X ;  /* 0x0000000000007919 */ /* 0x000e220000002500 */
[----:B------:R-:W0:Y:S06]  /*0020*/  LDCU UR6, c[0x0][0x360] ;  /* 0x00006c00ff0677ac */ /* 0x000e2c0008000800 */
[----:B------:R-:W1:Y:S01]  /*0030*/  LDC.64 R12, c[0x0][0x380] ;  /* 0x0000e000ff0c7b82 */ /* 0x000e620000000a00 */
[----:B------:R-:W2:Y:S01]  /*0040*/  S2R R10, SR_TID.X ;  /* 0x00000000000a7919 */ /* 0x000ea20000002100 */
[----:B------:R-:W3:Y:S01]  /*0050*/  LDCU UR4, c[0x0][0x390] ;  /* 0x00007200ff0477ac */ /* 0x000ee20008000800 */
[----:B0-----:R-:W-:-:S04]  /*0060*/  IMAD R2, R0, UR6, RZ ;  /* 0x0000000600027c24 */ /* 0x001fc8000f8e02ff */
[----:B------:R-:W-:-:S05]  /*0070*/  IMAD.SHL.U32 R7, R2, 0x2, RZ ;  /* 0x0000000202077824 */ /* 0x000fca00078e00ff */
[----:B--2---:R-:W-:-:S05]  /*0080*/  IADD3 R9, PT, PT, R7, R10, RZ ;  /* 0x0000000a07097210 */ /* 0x004fca0007ffe0ff */
[----:B------:R-:W-:-:S05]  /*0090*/  VIADD R3, R9, UR6 ;  /* 0x0000000609037c36 */ /* 0x000fca0008000000 */
[----:B---3--:R-:W-:Y:S01]  /*00a0*/  ISETP.GE.U32.AND P0, PT, R3, UR4, PT ;  /* 0x0000000403007c0c */ /* 0x008fe2000bf06070 */
[----:B------:R-:W0:-:S12]  /*00b0*/  LDCU.64 UR4, c[0x0][0x358] ;  /* 0x00006b00ff0477ac */ /* 0x000e180008000a00 */
[----:B------:R-:W2:Y:S02]  /*00c0*/  @!P0 LDC.64 R4, c[0x0][0x380] ;  /* 0x0000e000ff048b82 */ /* 0x000ea40000000a00 */
[----:B--2---:R-:W-:-:S04]  /*00d0*/  @!P0 IMAD.WIDE.U32 R2, R3, 0x4, R4 ;  /* 0x0000000403028825 */ /* 0x004fc800078e0004 */
[----:B------:R-:W-:Y:S02]  /*00e0*/  @!P0 IMAD.WIDE.U32 R4, R9, 0x4, R4 ;  /* 0x0000000409048825 */ /* 0x000fe400078e0004 */
[----:B0-----:R-:W2:Y:S04]  /*00f0*/  @!P0 LDG.E R2, desc[UR4][R2.64] ;  /* 0x0000000402028981 */ /* 0x001ea8000c1e1900 */
[----:B------:R-:W2:Y:S01]  /*0100*/  @!P0 LDG.E R9, desc[UR4][R4.64] ;  /* 0x0000000404098981 */ /* 0x000ea2000c1e1900 */
[----:B------:R-:W-:Y:S01]  /*0110*/  IMAD.U32 R8, RZ, RZ, UR6 ;  /* 0x00000006ff087e24 */ /* 0x000fe2000f8e00ff */
[----:B-1----:R-:W-:-:S04]  /*0120*/  LEA R6, P1, R7, R12, 0x2 ;  /* 0x0000000c07067211 */ /* 0x002fc800078210ff */
[----:B------:R-:W-:Y:S02]  /*0130*/  LEA.HI.X R7, R7, R13, RZ, 0x2, P1 ;  /* 0x0000000d07077211 */ /* 0x000fe400008f14ff */
[----:B--2---:R-:W-:-:S05]  /*0140*/  @!P0 IADD3 R9, PT, PT, R2, R9, RZ ;  /* 0x0000000902098210 */ /* 0x004fca0007ffe0ff */
[----:B------:R0:W-:Y:S01]  /*0150*/  @!P0 STG.E desc[UR4][R4.64], R9 ;  /* 0x0000000904008986 */ /* 0x0001e2000c101904 */
[----:B------:R-:W-:Y:S01]  /*0160*/  BAR.SYNC.DEFER_BLOCKING 0x0 ;  /* 0x0000000000007b1d */ /* 0x000fe20000010000 */
[----:B------:R-:W-:-:S13]  /*0170*/  ISETP.GE.U32.AND P0, PT, R8, 0x2, PT ;  /* 0x000000020800780c */ /* 0x000fda0003f06070 */
[----:B0-----:R-:W-:Y:S05]  /*0180*/  @!P0 BRA `(.L_x_0) ;  /* 0x00000000003c8947 */ /* 0x001fea0003800000 */
[----:B------:R-:W-:-:S07]  /*0190*/  IMAD.WIDE.U32 R2, R10, 0x4, R6 ;  /* 0x000000040a027825 */ /* 0x000fce00078e0006 */
.L_x_3:
[----:B------:R-:W-:Y:S01]  /*01a0*/  SHF.R.U32.HI R11, RZ, 0x1, R8 ;  /* 0x00000001ff0b7819 */ /* 0x000fe20000011608 */
[----:B------:R-:W-:Y:S03]  /*01b0*/  BSSY.RECONVERGENT B0, `(.L_x_1) ;  /* 0x0000008000007945 */ /* 0x000fe60003800200 */
[----:B------:R-:W-:-:S13]  /*01c0*/  ISETP.GE.U32.AND P0, PT, R10, R11, PT ;  /* 0x0000000b0a00720c */ /* 0x000fda0003f06070 */
[----:B0-----:R-:W-:Y:S05]  /*01d0*/  @P0 BRA `(.L_x_2) ;  /* 0x0000000000140947 */ /* 0x001fea0003800000 */
[----:B------:R-:W-:Y:S01]  /*01e0*/  IMAD.WIDE.U32 R4, R11, 0x4, R2 ;  /* 0x000000040b047825 */ /* 0x000fe200078e0002 */
[----:B------:R-:W2:Y:S05]  /*01f0*/  LDG.E R9, desc[UR4][R2.64] ;  /* 0x0000000402097981 */ /* 0x000eaa000c1e1900 */
[----:B------:R-:W2:Y:S02]  /*0200*/  LDG.E R4, desc[UR4][R4.64] ;  /* 0x0000000404047981 */ /* 0x000ea4000c1e1900 */
[----:B--2---:R-:W-:-:S05]  /*0210*/  IADD3 R9, PT, PT, R4, R9, RZ ;  /* 0x0000000904097210 */ /* 0x004fca0007ffe0ff */
[----:B------:R0:W-:Y:S02]  /*0220*/  STG.E desc[UR4][R2.64], R9 ;  /* 0x0000000902007986 */ /* 0x0001e4000c101904 */
.L_x_2:
[----:B------:R-:W-:Y:S05]  /*0230*/  BSYNC.RECONVERGENT B0 ;  /* 0x0000000000007941 */ /* 0x000fea0003800200 */
.L_x_1:
[----:B------:R-:W-:Y:S01]  /*0240*/  BAR.SYNC.DEFER_BLOCKING 0x0 ;  /* 0x0000000000007b1d */ /* 0x000fe20000010000 */
[----:B------:R-:W-:Y:S01]  /*0250*/  ISETP.GT.U32.AND P0, PT, R8, 0x3, PT ;  /* 0x000000030800780c */ /* 0x000fe20003f04070 */
[----:B------:R-:W-:-:S12]  /*0260*/  IMAD.MOV.U32 R8, RZ, RZ, R11 ;  /* 0x000000ffff087224 */ /* 0x000fd800078e000b */
[----:B------:R-:W-:Y:S05]  /*0270*/  @P0 BRA `(.L_x_3) ;  /* 0xfffffffc00c80947 */ /* 0x000fea000383ffff */
.L_x_0:
[----:B------:R-:W-:-:S13]  /*0280*/  ISETP.NE.AND P0, PT, R10, RZ, PT ;  /* 0x000000ff0a00720c */ /* 0x000fda0003f05270 */
[----:B------:R-:W-:Y:S05]  /*0290*/  @P0 EXIT ;  /* 0x000000000000094d */ /* 0x000fea0003800000 */
[----:B------:R-:W2:Y:S01]  /*02a0*/  LDG.E R7, desc[UR4][R6.64] ;  /* 0x0000000406077981 */ /* 0x000ea2000c1e1900 */
[----:B0-----:R-:W0:Y:S02]  /*02b0*/  LDC.64 R2, c[0x0][0x388] ;  /* 0x0000e200ff027b82 */ /* 0x001e240000000a00 */
[----:B0-----:R-:W-:-:S05]  /*02c0*/  IMAD.WIDE.U32 R2, R0, 0x4, R2 ;  /* 0x0000000400027825 */ /* 0x001fca00078e0002 */
[----:B--2---:R-:W-:Y:S01]  /*02d0*/  STG.E desc[UR4][R2.64], R7 ;  /* 0x0000000702007986 */ /* 0x004fe2000c101904 */
[----:B------:R-:W-:Y:S05]  /*02e0*/  EXIT ;  /* 0x000000000000794d */ /* 0x000fea0003800000 */
.L_x_4:
[----:B------:R-:W-:-:S00]  /*02f0*/  BRA `(.L_x_4) ;  /* 0xfffffffc00fc7947 */ /* 0x000fc0000383ffff */
[----:B------:R-:W-:-:S00]  /*0300*/  NOP ;  /* 0x0000000000007918 */ /* 0x000fc00000000000 */
[----:B------:R-:W-:-:S00]  /*0310*/  NOP ;  /* 0x0000000000007918 */ /* 0x000fc00000000000 */
[----:B------:R-:W-:-:S00]  /*0320*/  NOP ;  /* 0x0000000000007918 */ /* 0x000fc00000000000 */
[----:B------:R-:W-:-:S00]  /*0330*/  NOP ;  /* 0x0000000000007918 */ /* 0x000fc00000000000 */
[----:B------:R-:W-:-:S00]  /*0340*/  NOP ;  /* 0x0000000000007918 */ /* 0x000fc00000000000 */
[----:B------:R-:W-:-:S00]  /*0350*/  NOP ;  /* 0x0000000000007918 */ /* 0x000fc00000000000 */
[----:B------:R-:W-:-:S00]  /*0360*/  NOP ;  /* 0x0000000000007918 */ /* 0x000fc00000000000 */
[----:B------:R-:W-:-:S00]  /*0370*/  NOP ;  /* 0x0000000000007918 */ /* 0x000fc00000000000 */
.L_x_5:


//--------------------- .nv.shared.reserved.0     --------------------------
	.section	.nv.shared.reserved.0,"aw",@nobits
	.weak		__nv_reservedSMEM_offset_0_alias
	.size		__nv_reservedSMEM_offset_0_alias, 0, 64
	.other		__nv_reservedSMEM_offset_0_alias,@"STO_CUDA_RESERVED_SHARED STV_DEFAULT"
__nv_reservedSMEM_offset_0_alias:
	.zero		0
	.zero		64


//--------------------- .nv.constant0._Z16reduceUnrolling2PiS_j --------------------------
	.section	.nv.constant0._Z16reduceUnrolling2PiS_j,"a",@progbits
	.sectionflags	@""
	.align	4
.nv.constant0._Z16reduceUnrolling2PiS_j:
	.zero		916


//--------------------- SYMBOLS --------------------------

	.type		.nv.reservedSmem.offset0,@object
	.size		.nv.reservedSmem.offset0,0x4
